	.headerflags	@"EF_CUDA_TEXMODE_UNIFIED EF_CUDA_64BIT_ADDRESS EF_CUDA_ACCELERATORS EF_CUDA_SM90 EF_CUDA_VIRTUAL_SM(EF_CUDA_SM90)"
	.elftype	@"ET_EXEC"


//--------------------- .nv.info                  --------------------------
	.section	.nv.info,"",@"SHT_CUDA_INFO"
	.align	4


	//----- nvinfo : EIATTR_REGCOUNT
	.align		4
        /*0000*/ 	.byte	0x04, 0x2f
        /*0002*/ 	.short	(.L_1 - .L_0)
	.align		4
.L_0:
        /*0004*/ 	.word	index@(triton_poi_fused_convolution_9)
        /*0008*/ 	.word	0x00000012


	//----- nvinfo : EIATTR_MIN_STACK_SIZE
	.align		4
.L_1:
        /*000c*/ 	.byte	0x04, 0x12
        /*000e*/ 	.short	(.L_3 - .L_2)
	.align		4
.L_2:
        /*0010*/ 	.word	index@(triton_poi_fused_convolution_9)
        /*0014*/ 	.word	0x00000000


	//----- nvinfo : EIATTR_FRAME_SIZE
	.align		4
.L_3:
        /*0018*/ 	.byte	0x04, 0x11
        /*001a*/ 	.short	(.L_5 - .L_4)
	.align		4
.L_4:
        /*001c*/ 	.word	index@(triton_poi_fused_convolution_9)
        /*0020*/ 	.word	0x00000000


	//----- nvinfo : EIATTR_MIN_STACK_SIZE
	.align		4
.L_5:
        /*0024*/ 	.byte	0x04, 0x12
        /*0026*/ 	.short	(.L_7 - .L_6)
	.align		4
.L_6:
        /*0028*/ 	.word	index@(triton_poi_fused_convolution_9)
        /*002c*/ 	.word	0x00000000
.L_7:


//--------------------- .nv.info.triton_poi_fused_convolution_9 --------------------------
	.section	.nv.info.triton_poi_fused_convolution_9,"",@"SHT_CUDA_INFO"
	.sectionflags	@""
	.align	4


	//----- nvinfo : EIATTR_CUDA_API_VERSION
	.align		4
        /*0000*/ 	.byte	0x04, 0x37
        /*0002*/ 	.short	(.L_9 - .L_8)
.L_8:
        /*0004*/ 	.word	0x0000007c


	//----- nvinfo : EIATTR_KPARAM_INFO
	.align		4
.L_9:
        /*0008*/ 	.byte	0x04, 0x17
        /*000a*/ 	.short	(.L_11 - .L_10)
.L_10:
        /*000c*/ 	.word	0x00000000
        /*0010*/ 	.short	0x0002
        /*0012*/ 	.short	0x0010
        /*0014*/ 	.byte	0x00, 0xf0, 0x11, 0x00


	//----- nvinfo : EIATTR_KPARAM_INFO
	.align		4
.L_11:
        /*0018*/ 	.byte	0x04, 0x17
        /*001a*/ 	.short	(.L_13 - .L_12)
.L_12:
        /*001c*/ 	.word	0x00000000
        /*0020*/ 	.short	0x0001
        /*0022*/ 	.short	0x0008
        /*0024*/ 	.byte	0x00, 0xf4, 0x21, 0x00


	//----- nvinfo : EIATTR_KPARAM_INFO
	.align		4
.L_13:
        /*0028*/ 	.byte	0x04, 0x17
        /*002a*/ 	.short	(.L_15 - .L_14)
.L_14:
        /*002c*/ 	.word	0x00000000
        /*0030*/ 	.short	0x0000
        /*0032*/ 	.short	0x0000
        /*0034*/ 	.byte	0x00, 0xf4, 0x21, 0x00


	//----- nvinfo : EIATTR_SPARSE_MMA_MASK
	.align		4
.L_15:
        /*0038*/ 	.byte	0x03, 0x50
        /*003a*/ 	.short	0x0000


	//----- nvinfo : EIATTR_MAXREG_COUNT
	.align		4
        /*003c*/ 	.byte	0x03, 0x1b
        /*003e*/ 	.short	0x00ff


	//----- nvinfo : EIATTR_EXIT_INSTR_OFFSETS
	.align		4
        /*0040*/ 	.byte	0x04, 0x1c
        /*0042*/ 	.short	(.L_17 - .L_16)


	//   ....[0]....
.L_16:
        /*0044*/ 	.word	0x00000260


	//----- nvinfo : EIATTR_REQNTID
	.align		4
.L_17:
        /*0048*/ 	.byte	0x04, 0x10
        /*004a*/ 	.short	(.L_19 - .L_18)
.L_18:
        /*004c*/ 	.word	0x00000080
        /*0050*/ 	.word	0x00000001
        /*0054*/ 	.word	0x00000001


	//----- nvinfo : EIATTR_CBANK_PARAM_SIZE
	.align		4
.L_19:
        /*0058*/ 	.byte	0x03, 0x19
        /*005a*/ 	.short	0x0014


	//----- nvinfo : EIATTR_PARAM_CBANK
	.align		4
        /*005c*/ 	.byte	0x04, 0x0a
        /*005e*/ 	.short	(.L_21 - .L_20)
	.align		4
.L_20:
        /*0060*/ 	.word	index@(.nv.constant0.triton_poi_fused_convolution_9)
        /*0064*/ 	.short	0x0210
        /*0066*/ 	.short	0x0014


	//----- nvinfo : EIATTR_SW_WAR
	.align		4
.L_21:
        /*0068*/ 	.byte	0x04, 0x36
        /*006a*/ 	.short	(.L_23 - .L_22)
.L_22:
        /*006c*/ 	.word	0x00000008
.L_23:


//--------------------- .nv.callgraph             --------------------------
	.section	.nv.callgraph,"",@"SHT_CUDA_CALLGRAPH"
	.align	4
	.sectionentsize	8
	.align		4
        /*0000*/ 	.word	0x00000000
	.align		4
        /*0004*/ 	.word	0xffffffff
	.align		4
        /*0008*/ 	.word	0x00000000
	.align		4
        /*000c*/ 	.word	0xfffffffe
	.align		4
        /*0010*/ 	.word	0x00000000
	.align		4
        /*0014*/ 	.word	0xfffffffd
	.align		4
        /*0018*/ 	.word	0x00000000
	.align		4
        /*001c*/ 	.word	0xfffffffc


//--------------------- .text.triton_poi_fused_convolution_9 --------------------------
	.section	.text.triton_poi_fused_convolution_9,"ax",@progbits
	.align	128
        .global         triton_poi_fused_convolution_9
        .type           triton_poi_fused_convolution_9,@function
        .size           triton_poi_fused_convolution_9,(.L_x_1 - triton_poi_fused_convolution_9)
        .other          triton_poi_fused_convolution_9,@"STO_CUDA_ENTRY STV_DEFAULT"
triton_poi_fused_convolution_9:
.text.triton_poi_fused_convolution_9:
[----:B------:R-:W-:Y:S01]  /*0000*/  LDC R1, c[0x0][0x28] ;  /* 0x00000a00ff017b82 */ /* 0x000fe20000000800 */
[----:B------:R-:W1:Y:S07]  /*0010*/  S2R R0, SR_TID.X ;  /* 0x0000000000007919 */ /* 0x000e6e0000002100 */
[----:B------:R-:W2:Y:S01]  /*0020*/  LDC.64 R2, c[0x0][0x218] ;  /* 0x00008600ff027b82 */ /* 0x000ea20000000a00 */
[----:B------:R-:W-:Y:S01]  /*0030*/  ULDC.64 UR4, c[0x0][0x208] ;  /* 0x0000820000047ab9 */ /* 0x000fe20000000a00 */
[----:B------:R-:W3:Y:S06]  /*0040*/  S2R R5, SR_CTAID.X ;  /* 0x0000000000057919 */ /* 0x000eec0000002500 */
[----:B------:R-:W4:Y:S01]  /*0050*/  LDC.64 R8, c[0x0][0x210] ;  /* 0x00008400ff087b82 */ /* 0x000f220000000a00 */
[----:B-1----:R-:W-:-:S02]  /*0060*/  SHF.L.U32 R0, R0, 0x2, RZ ;  /* 0x0000000200007819 */ /* 0x002fc400000006ff */
[----:B---3--:R-:W-:Y:S02]  /*0070*/  SHF.R.S32.HI R4, RZ, 0x15, R5 ;  /* 0x00000015ff047819 */ /* 0x008fe40000011405 */
[----:B------:R-:W-:Y:S02]  /*0080*/  LOP3.LUT R0, R0, 0x1fc, RZ, 0xc0, !PT ;  /* 0x000001fc00007812 */ /* 0x000fe400078ec0ff */
[----:B------:R-:W-:Y:S02]  /*0090*/  SGXT R4, R4, 0x1 ;  /* 0x000000010404781a */ /* 0x000fe40000000200 */
[----:B------:R-:W-:-:S04]  /*00a0*/  LEA R5, R5, R0, 0xa ;  /* 0x0000000005057211 */ /* 0x000fc800078e50ff */
[----:B------:R-:W-:Y:S01]  /*00b0*/  LEA.HI R4, R4, R5, RZ, 0x8 ;  /* 0x0000000504047211 */ /* 0x000fe200078f40ff */
[----:B----4-:R-:W-:-:S04]  /*00c0*/  IMAD.WIDE R8, R5, 0x4, R8 ;  /* 0x0000000405087825 */ /* 0x010fc800078e0208 */
[----:B------:R-:W-:Y:S01]  /*00d0*/  VIADD R0, R4, 0x200 ;  /* 0x0000020004007836 */ /* 0x000fe20000000000 */
[----:B------:R-:W-:-:S04]  /*00e0*/  SHF.R.S32.HI R4, RZ, 0x8, R4 ;  /* 0x00000008ff047819 */ /* 0x000fc80000011404 */
[----:B------:R-:W-:Y:S02]  /*00f0*/  SHF.R.S32.HI R0, RZ, 0x8, R0 ;  /* 0x00000008ff007819 */ /* 0x000fe40000011400 */
[----:B------:R-:W-:Y:S02]  /*0100*/  LEA.HI R6, R4, R4, RZ, 0x8 ;  /* 0x0000000404067211 */ /* 0x000fe400078f40ff */
[----:B------:R-:W-:Y:S02]  /*0110*/  LEA.HI R10, R0, R0, RZ, 0x8 ;  /* 0x00000000000a7211 */ /* 0x000fe400078f40ff */
[----:B------:R-:W-:Y:S02]  /*0120*/  LOP3.LUT R7, R6, 0xffffff00, RZ, 0xc0, !PT ;  /* 0xffffff0006077812 */ /* 0x000fe400078ec0ff */
[----:B------:R-:W-:Y:S02]  /*0130*/  LOP3.LUT R11, R10, 0xffffff00, RZ, 0xc0, !PT ;  /* 0xffffff000a0b7812 */ /* 0x000fe400078ec0ff */
[----:B------:R-:W-:-:S03]  /*0140*/  IADD3 R7, R4, -R7, RZ ;  /* 0x8000000704077210 */ /* 0x000fc60007ffe0ff */
[----:B------:R-:W-:Y:S02]  /*0150*/  IMAD.IADD R13, R0, 0x1, -R11 ;  /* 0x00000001000d7824 */ /* 0x000fe400078e0a0b */
[--C-:B--2---:R-:W-:Y:S02]  /*0160*/  IMAD.WIDE R10, R7, 0x4, R2.reuse ;  /* 0x00000004070a7825 */ /* 0x104fe400078e0202 */
[----:B------:R-:W2:Y:S02]  /*0170*/  LDG.E.128 R4, desc[UR4][R8.64] ;  /* 0x0000000408047981 */ /* 0x000ea4000c1e1d00 */
[----:B------:R-:W-:Y:S02]  /*0180*/  IMAD.WIDE R2, R13, 0x4, R2 ;  /* 0x000000040d027825 */ /* 0x000fe400078e0202 */
[----:B------:R-:W2:Y:S04]  /*0190*/  LDG.E.EL R10, desc[UR4][R10.64] ;  /* 0x000000040a0a7981 */ /* 0x000ea8000c2e1900 */
[----:B------:R-:W3:Y:S04]  /*01a0*/  LDG.E.EL R2, desc[UR4][R2.64] ;  /* 0x0000000402027981 */ /* 0x000ee8000c2e1900 */
[----:B------:R-:W3:Y:S01]  /*01b0*/  LDG.E.128 R12, desc[UR4][R8.64+0x800] ;  /* 0x00080004080c7981 */ /* 0x000ee2000c1e1d00 */
[--C-:B--2---:R-:W-:Y:S01]  /*01c0*/  FADD R4, R4, R10.reuse ;  /* 0x0000000a04047221 */ /* 0x104fe20000000000 */
[--C-:B------:R-:W-:Y:S01]  /*01d0*/  FADD R5, R5, R10.reuse ;  /* 0x0000000a05057221 */ /* 0x100fe20000000000 */
[--C-:B------:R-:W-:Y:S01]  /*01e0*/  FADD R6, R6, R10.reuse ;  /* 0x0000000a06067221 */ /* 0x100fe20000000000 */
[----:B------:R-:W-:Y:S01]  /*01f0*/  FADD R7, R7, R10 ;  /* 0x0000000a07077221 */ /* 0x000fe20000000000 */
[--C-:B---3--:R-:W-:Y:S01]  /*0200*/  FADD R12, R12, R2.reuse ;  /* 0x000000020c0c7221 */ /* 0x108fe20000000000 */
[--C-:B------:R-:W-:Y:S01]  /*0210*/  FADD R13, R13, R2.reuse ;  /* 0x000000020d0d7221 */ /* 0x100fe20000000000 */
[--C-:B------:R-:W-:Y:S01]  /*0220*/  FADD R14, R14, R2.reuse ;  /* 0x000000020e0e7221 */ /* 0x100fe20000000000 */
[----:B------:R-:W-:Y:S01]  /*0230*/  FADD R15, R15, R2 ;  /* 0x000000020f0f7221 */ /* 0x000fe20000000000 */
[----:B------:R-:W-:Y:S04]  /*0240*/  STG.E.128 desc[UR4][R8.64], R4 ;  /* 0x0000000408007986 */ /* 0x000fe8000c101d04 */
[----:B------:R-:W-:Y:S01]  /*0250*/  STG.E.128 desc[UR4][R8.64+0x800], R12 ;  /* 0x0008000c08007986 */ /* 0x000fe2000c101d04 */
[----:B------:R-:W-:Y:S05]  /*0260*/  EXIT ;  /* 0x000000000000794d */ /* 0x000fea0003800000 */
.L_x_0:
[----:B------:R-:W-:-:S00]  /*0270*/  BRA `(.L_x_0) ;  /* 0xfffffffc00fc7947 */ /* 0x000fc0000383ffff */
[----:B------:R-:W-:-:S00]  /*0280*/  NOP ;  /* 0x0000000000007918 */ /* 0x000fc00000000000 */
[----:B------:R-:W-:-:S00]  /*0290*/  NOP ;  /* 0x0000000000007918 */ /* 0x000fc00000000000 */
[----:B------:R-:W-:-:S00]  /*02a0*/  NOP ;  /* 0x0000000000007918 */ /* 0x000fc00000000000 */
[----:B------:R-:W-:-:S00]  /*02b0*/  NOP ;  /* 0x0000000000007918 */ /* 0x000fc00000000000 */
[----:B------:R-:W-:-:S00]  /*02c0*/  NOP ;  /* 0x0000000000007918 */ /* 0x000fc00000000000 */
[----:B------:R-:W-:-:S00]  /*02d0*/  NOP ;  /* 0x0000000000007918 */ /* 0x000fc00000000000 */
[----:B------:R-:W-:-:S00]  /*02e0*/  NOP ;  /* 0x0000000000007918 */ /* 0x000fc00000000000 */
[----:B------:R-:W-:-:S00]  /*02f0*/  NOP ;  /* 0x0000000000007918 */ /* 0x000fc00000000000 */
.L_x_1:


//--------------------- .nv.constant0.triton_poi_fused_convolution_9 --------------------------
	.section	.nv.constant0.triton_poi_fused_convolution_9,"a",@progbits
	.sectionflags	@""
	.align	4
.nv.constant0.triton_poi_fused_convolution_9:
	.zero		548
